//
// Generated by NVIDIA NVVM Compiler
//
// Compiler Build ID: CL-36424714
// Cuda compilation tools, release 13.0, V13.0.88
// Based on NVVM 20.0.0
//

.version 9.0
.target sm_100
.address_size 64

	// .globl	_Z3dfsPl
// _ZZ3dfsPlE9l2_stacks has been demoted
// _ZZ3dfsPlE8l2_heaps has been demoted

.visible .entry _Z3dfsPl(
	.param .u64 .ptr .align 1 _Z3dfsPl_param_0
)
{
	.reg .pred 	%p<13>;
	.reg .b32 	%r<47>;
	.reg .b64 	%rd<47>;
	// demoted variable
	.shared .align 8 .b8 _ZZ3dfsPlE9l2_stacks[4096];
	// demoted variable
	.shared .align 8 .b8 _ZZ3dfsPlE8l2_heaps[2048];
	ld.param.u64 	%rd12, [_Z3dfsPl_param_0];
	mov.u32 	%r1, %ctaid.x;
	shl.b32 	%r17, %r1, 4;
	mov.u32 	%r2, %tid.x;
	add.s32 	%r3, %r17, %r2;
	shr.s32 	%r18, %r3, 31;
	shr.u32 	%r19, %r18, 27;
	add.s32 	%r20, %r3, %r19;
	shr.s32 	%r4, %r20, 5;
	setp.gt.s32 	%p1, %r3, 479;
	@%p1 bra 	$L__BB0_13;
	shl.b32 	%r21, %r4, 5;
	sub.s32 	%r5, %r3, %r21;
	mov.u32 	%r22, %ctaid.y;
	mov.u32 	%r7, %ctaid.z;
	setp.gt.s32 	%p2, %r5, 28;
	setp.gt.u32 	%p3, %r22, 27;
	setp.gt.u32 	%p4, %r7, 26;
	or.pred  	%p5, %p3, %p4;
	or.pred  	%p6, %p5, %p2;
	@%p6 bra 	$L__BB0_13;
	add.s32 	%r23, %r7, 5;
	add.s32 	%r24, %r22, 4;
	add.s32 	%r25, %r5, 3;
	mov.b64 	%rd13, 1;
	shl.b64 	%rd14, %rd13, %r4;
	add.s32 	%r26, %r4, 2;
	shl.b64 	%rd15, %rd13, %r26;
	or.b64  	%rd16, %rd15, %rd14;
	shl.b64 	%rd17, %rd13, %r5;
	shl.b64 	%rd18, %rd13, %r25;
	or.b64  	%rd19, %rd18, %rd17;
	shl.b64 	%rd20, %rd13, %r22;
	shl.b64 	%rd21, %rd13, %r24;
	or.b64  	%rd22, %rd21, %rd20;
	shl.b64 	%rd23, %rd13, %r7;
	shl.b64 	%rd24, %rd13, %r23;
	or.b64  	%rd25, %rd24, %rd23;
	or.b64  	%rd26, %rd25, %rd22;
	or.b64  	%rd27, %rd26, %rd16;
	or.b64  	%rd1, %rd27, %rd19;
	add.s64 	%rd28, %rd25, %rd22;
	add.s64 	%rd29, %rd28, %rd16;
	add.s64 	%rd30, %rd29, %rd19;
	setp.ne.s64 	%p7, %rd1, %rd30;
	@%p7 bra 	$L__BB0_13;
	xor.b64  	%rd31, %rd1, 4294967295;
	shr.s64 	%rd32, %rd31, 6;
	and.b64  	%rd2, %rd32, %rd31;
	setp.eq.s64 	%p8, %rd2, 0;
	@%p8 bra 	$L__BB0_13;
	shl.b32 	%r28, %r2, 8;
	mov.u32 	%r29, _ZZ3dfsPlE9l2_stacks;
	add.s32 	%r8, %r29, %r28;
	shl.b32 	%r30, %r2, 7;
	mov.u32 	%r31, _ZZ3dfsPlE8l2_heaps;
	add.s32 	%r9, %r31, %r30;
	st.shared.u64 	[%r8], %rd2;
	mov.b64 	%rd34, 5;
	st.shared.u64 	[%r8+8], %rd34;
	st.shared.u64 	[%r9+32], %rd1;
	mov.b64 	%rd46, 0;
	mov.b32 	%r46, 2;
$L__BB0_5:
	shl.b32 	%r32, %r46, 3;
	add.s32 	%r11, %r8, %r32;
	ld.shared.u64 	%rd4, [%r11+-8];
	add.s32 	%r45, %r46, -2;
	ld.shared.u64 	%rd5, [%r11+-16];
	neg.s64 	%rd35, %rd5;
	and.b64  	%rd6, %rd5, %rd35;
	setp.eq.s64 	%p9, %rd5, %rd6;
	@%p9 bra 	$L__BB0_7;
	xor.b64  	%rd36, %rd6, %rd5;
	st.shared.u64 	[%r11+-16], %rd36;
	mov.u32 	%r45, %r46;
$L__BB0_7:
	cvt.u32.u64 	%r33, %rd4;
	shl.b32 	%r34, %r33, 3;
	add.s32 	%r14, %r9, %r34;
	ld.shared.u64 	%rd37, [%r14+-8];
	add.s64 	%rd7, %rd4, 1;
	cvt.u32.u64 	%r35, %rd7;
	shl.b64 	%rd38, %rd6, %r35;
	or.b64  	%rd39, %rd38, %rd37;
	or.b64  	%rd8, %rd39, %rd6;
	xor.b64  	%rd40, %rd8, 4294967295;
	add.s32 	%r36, %r33, 2;
	shr.s64 	%rd41, %rd40, %r36;
	and.b64  	%rd9, %rd41, %rd40;
	setp.eq.s64 	%p10, %rd9, 0;
	mov.u32 	%r46, %r45;
	@%p10 bra 	$L__BB0_11;
	setp.ne.s64 	%p11, %rd7, 16;
	@%p11 bra 	$L__BB0_10;
	add.s64 	%rd46, %rd46, 1;
	mov.u32 	%r46, %r45;
	bra.uni 	$L__BB0_11;
$L__BB0_10:
	shl.b32 	%r37, %r45, 3;
	add.s32 	%r38, %r8, %r37;
	st.shared.u64 	[%r38], %rd9;
	add.s32 	%r46, %r45, 2;
	st.shared.u64 	[%r38+8], %rd7;
	st.shared.u64 	[%r14], %rd8;
$L__BB0_11:
	setp.ne.s32 	%p12, %r46, 0;
	@%p12 bra 	$L__BB0_5;
	shl.b32 	%r39, %r7, 5;
	add.s32 	%r40, %r39, %r22;
	mad.lo.s32 	%r41, %r40, 30, %r1;
	shl.b32 	%r42, %r41, 4;
	add.s32 	%r43, %r42, %r2;
	cvta.to.global.u64 	%rd42, %rd12;
	mul.wide.u32 	%rd43, %r43, 8;
	add.s64 	%rd44, %rd42, %rd43;
	st.global.u64 	[%rd44], %rd46;
$L__BB0_13:
	ret;

}


// ===== COMPILED SASS (sm_100) =====

	.target	sm_100

	.elftype	@"ET_EXEC"


//--------------------- .note.nv.tkinfo           --------------------------
	.section	.note.nv.tkinfo,"",@"SHT_NOTE"
	.sectionflags	@"SHF_NOTE_NV_TKINFO"
	.tkinfo
        /*0018*/ 	.word	0x00000002
        /*0030*/ 	.string	""
        /*0030*/ 	.string	"ptxas"
        /*0030*/ 	.string	"Cuda compilation tools, release 13.0, V13.0.88"
        /*0030*/ 	.string	"Build cuda_13.0.r13.0/compiler.36424714_0"
        /*0030*/ 	.string	"-arch sm_100 -m 64 "



//--------------------- .note.nv.cuinfo           --------------------------
	.section	.note.nv.cuinfo,"",@"SHT_NOTE"
	.sectionflags	@"SHF_NOTE_NV_CUINFO"
        /*0018*/ 	.short	0x0002
        /*001a*/ 	.short	0x0064
        /*001c*/ 	.short	0x0082
	.zero		2


//--------------------- .nv.info                  --------------------------
	.section	.nv.info,"",@"SHT_CUDA_INFO"
	.align	4


	//----- nvinfo : EIATTR_REGCOUNT
	.align		4
        /*0000*/ 	.byte	0x04, 0x2f
        /*0002*/ 	.short	(.L_1 - .L_0)
	.align		4
.L_0:
        /*0004*/ 	.word	index@(_Z3dfsPl)
        /*0008*/ 	.word	0x00000020


	//----- nvinfo : EIATTR_FRAME_SIZE
	.align		4
.L_1:
        /*000c*/ 	.byte	0x04, 0x11
        /*000e*/ 	.short	(.L_3 - .L_2)
	.align		4
.L_2:
        /*0010*/ 	.word	index@(_Z3dfsPl)
        /*0014*/ 	.word	0x00000000


	//----- nvinfo : EIATTR_MIN_STACK_SIZE
	.align		4
.L_3:
        /*0018*/ 	.byte	0x04, 0x12
        /*001a*/ 	.short	(.L_5 - .L_4)
	.align		4
.L_4:
        /*001c*/ 	.word	index@(_Z3dfsPl)
        /*0020*/ 	.word	0x00000000
.L_5:


//--------------------- .nv.compat                --------------------------
	.section	.nv.compat,"",@"SHT_CUDA_COMPAT_INFO"
	.align	4
        /*0000*/ 	.byte	0x02, 0x09, 0x00, 0x00, 0x02, 0x02, 0x01, 0x00, 0x02, 0x05, 0x05, 0x00, 0x03, 0x07, 0x01, 0x01
        /*0010*/ 	.byte	0x02, 0x03, 0x00, 0x00, 0x02, 0x06, 0x01, 0x00, 0x04, 0x0b, 0x08, 0x00, 0x09, 0x00, 0x00, 0x00
        /*0020*/ 	.byte	0x00, 0x00, 0x00, 0x00


//--------------------- .nv.info._Z3dfsPl         --------------------------
	.section	.nv.info._Z3dfsPl,"",@"SHT_CUDA_INFO"
	.sectionflags	@""
	.align	4


	//----- nvinfo : EIATTR_CUDA_API_VERSION
	.align		4
        /*0000*/ 	.byte	0x04, 0x37
        /*0002*/ 	.short	(.L_7 - .L_6)
.L_6:
        /*0004*/ 	.word	0x00000082


	//----- nvinfo : EIATTR_KPARAM_INFO
	.align		4
.L_7:
        /*0008*/ 	.byte	0x04, 0x17
        /*000a*/ 	.short	(.L_9 - .L_8)
.L_8:
        /*000c*/ 	.word	0x00000000
        /*0010*/ 	.short	0x0000
        /*0012*/ 	.short	0x0000
        /*0014*/ 	.byte	0x00, 0xf5, 0x21, 0x00


	//----- nvinfo : EIATTR_SPARSE_MMA_MASK
	.align		4
.L_9:
        /*0018*/ 	.byte	0x03, 0x50
        /*001a*/ 	.short	0x0000


	//----- nvinfo : EIATTR_MAXREG_COUNT
	.align		4
        /*001c*/ 	.byte	0x03, 0x1b
        /*001e*/ 	.short	0x00ff


	//----- nvinfo : EIATTR_MERCURY_ISA_VERSION
	.align		4
        /*0020*/ 	.byte	0x03, 0x5f
        /*0022*/ 	.short	0x0101


	//----- nvinfo : EIATTR_VRC_CTA_INIT_COUNT
	.align		4
        /*0024*/ 	.byte	0x02, 0x4a
	.zero		1
	.zero		1


	//----- nvinfo : EIATTR_EXIT_INSTR_OFFSETS
	.align		4
        /*0028*/ 	.byte	0x04, 0x1c
        /*002a*/ 	.short	(.L_11 - .L_10)


	//   ....[0]....
.L_10:
        /*002c*/ 	.word	0x00000050


	//   ....[1]....
        /*0030*/ 	.word	0x000000f0


	//   ....[2]....
        /*0034*/ 	.word	0x00000370


	//   ....[3]....
        /*0038*/ 	.word	0x000003f0


	//   ....[4]....
        /*003c*/ 	.word	0x00000830


	//----- nvinfo : EIATTR_CRS_STACK_SIZE
	.align		4
.L_11:
        /*0040*/ 	.byte	0x04, 0x1e
        /*0042*/ 	.short	(.L_13 - .L_12)
.L_12:
        /*0044*/ 	.word	0x00000000


	//----- nvinfo : EIATTR_CBANK_PARAM_SIZE
	.align		4
.L_13:
        /*0048*/ 	.byte	0x03, 0x19
        /*004a*/ 	.short	0x0008


	//----- nvinfo : EIATTR_PARAM_CBANK
	.align		4
        /*004c*/ 	.byte	0x04, 0x0a
        /*004e*/ 	.short	(.L_15 - .L_14)
	.align		4
.L_14:
        /*0050*/ 	.word	index@(.nv.constant0._Z3dfsPl)
        /*0054*/ 	.short	0x0380
        /*0056*/ 	.short	0x0008


	//----- nvinfo : EIATTR_SW_WAR
	.align		4
.L_15:
        /*0058*/ 	.byte	0x04, 0x36
        /*005a*/ 	.short	(.L_17 - .L_16)
.L_16:
        /*005c*/ 	.word	0x00000008
.L_17:


//--------------------- .nv.callgraph             --------------------------
	.section	.nv.callgraph,"",@"SHT_CUDA_CALLGRAPH"
	.align	4
	.sectionentsize	8
	.align		4
        /*0000*/ 	.word	0x00000000
	.align		4
        /*0004*/ 	.word	0xffffffff
	.align		4
        /*0008*/ 	.word	0x00000000
	.align		4
        /*000c*/ 	.word	0xfffffffe
	.align		4
        /*0010*/ 	.word	0x00000000
	.align		4
        /*0014*/ 	.word	0xfffffffd
	.align		4
        /*0018*/ 	.word	0x00000000
	.align		4
        /*001c*/ 	.word	0xfffffffc


//--------------------- .text._Z3dfsPl            --------------------------
	.section	.text._Z3dfsPl,"ax",@progbits
	.align	128
        .global         _Z3dfsPl
        .type           _Z3dfsPl,@function
        .size           _Z3dfsPl,(.L_x_5 - _Z3dfsPl)
        .other          _Z3dfsPl,@"STO_CUDA_ENTRY STV_DEFAULT"
_Z3dfsPl:
.text._Z3dfsPl:
[----:B------:R-:W-:Y:S01]  /*0000*/  LDC R1, c[0x0][0x37c] ;  /* 0x0000df00ff017b82 */ /* 0x000fe20000000800 */
[----:B------:R-:W0:Y:S01]  /*0010*/  S2R R0, SR_CTAID.X ;  /* 0x0000000000007919 */ /* 0x000e220000002500 */
[----:B------:R-:W0:Y:S02]  /*0020*/  S2R R3, SR_TID.X ;  /* 0x0000000000037919 */ /* 0x000e240000002100 */
[----:B0-----:R-:W-:-:S05]  /*0030*/  IMAD R4, R0, 0x10, R3 ;  /* 0x0000001000047824 */ /* 0x001fca00078e0203 */
[----:B------:R-:W-:-:S13]  /*0040*/  ISETP.GT.AND P0, PT, R4, 0x1df, PT ;  /* 0x000001df0400780c */ /* 0x000fda0003f04270 */
[----:B------:R-:W-:Y:S05]  /*0050*/  @P0 EXIT ;  /* 0x000000000000094d */ /* 0x000fea0003800000 */
[----:B------:R-:W0:Y:S01]  /*0060*/  S2R R2, SR_CTAID.Z ;  /* 0x0000000000027919 */ /* 0x000e220000002700 */
[----:B------:R-:W-:Y:S01]  /*0070*/  SHF.R.S32.HI R5, RZ, 0x1f, R4 ;  /* 0x0000001fff057819 */ /* 0x000fe20000011404 */
[----:B------:R-:W1:Y:S03]  /*0080*/  S2R R9, SR_CTAID.Y ;  /* 0x0000000000097919 */ /* 0x000e660000002600 */
[----:B------:R-:W-:-:S04]  /*0090*/  LEA.HI R5, R5, R4, RZ, 0x5 ;  /* 0x0000000405057211 */ /* 0x000fc800078f28ff */
[----:B------:R-:W-:-:S05]  /*00a0*/  SHF.R.S32.HI R7, RZ, 0x5, R5 ;  /* 0x00000005ff077819 */ /* 0x000fca0000011405 */
[----:B------:R-:W-:Y:S01]  /*00b0*/  IMAD R6, R7, -0x20, R4 ;  /* 0xffffffe007067824 */ /* 0x000fe200078e0204 */
[----:B0-----:R-:W-:-:S04]  /*00c0*/  ISETP.GT.U32.AND P0, PT, R2, 0x1a, PT ;  /* 0x0000001a0200780c */ /* 0x001fc80003f04070 */
[----:B-1----:R-:W-:-:S04]  /*00d0*/  ISETP.GT.U32.OR P0, PT, R9, 0x1b, P0 ;  /* 0x0000001b0900780c */ /* 0x002fc80000704470 */
[----:B------:R-:W-:-:S13]  /*00e0*/  ISETP.GT.OR P0, PT, R6, 0x1c, P0 ;  /* 0x0000001c0600780c */ /* 0x000fda0000704670 */
[----:B------:R-:W-:Y:S05]  /*00f0*/  @P0 EXIT ;  /* 0x000000000000094d */ /* 0x000fea0003800000 */
[----:B------:R-:W-:Y:S02]  /*0100*/  IMAD.MOV.U32 R19, RZ, RZ, 0x1 ;  /* 0x00000001ff137424 */ /* 0x000fe400078e00ff */
[----:B------:R-:W-:Y:S02]  /*0110*/  VIADD R10, R9, 0x4 ;  /* 0x00000004090a7836 */ /* 0x000fe40000000000 */
[----:B------:R-:W-:Y:S01]  /*0120*/  VIADD R12, R7, 0x2 ;  /* 0x00000002070c7836 */ /* 0x000fe20000000000 */
[C---:B------:R-:W-:Y:S01]  /*0130*/  SHF.L.U32 R8, R19.reuse, R9, RZ ;  /* 0x0000000913087219 */ /* 0x040fe200000006ff */
[----:B------:R-:W-:Y:S01]  /*0140*/  VIADD R11, R6, 0x3 ;  /* 0x00000003060b7836 */ /* 0x000fe20000000000 */
[C---:B------:R-:W-:Y:S02]  /*0150*/  SHF.L.U32 R5, R19.reuse, R10, RZ ;  /* 0x0000000a13057219 */ /* 0x040fe400000006ff */
[----:B------:R-:W-:Y:S02]  /*0160*/  SHF.L.U32 R15, R19, R7, RZ ;  /* 0x00000007130f7219 */ /* 0x000fe400000006ff */
[----:B------:R-:W-:Y:S01]  /*0170*/  LOP3.LUT R5, R5, R8, RZ, 0xfc, !PT ;  /* 0x0000000805057212 */ /* 0x000fe200078efcff */
[----:B------:R-:W-:Y:S01]  /*0180*/  VIADD R8, R2, 0x5 ;  /* 0x0000000502087836 */ /* 0x000fe20000000000 */
[----:B------:R-:W-:-:S02]  /*0190*/  SHF.L.U32 R4, R19, R12, RZ ;  /* 0x0000000c13047219 */ /* 0x000fc400000006ff */
[CC--:B------:R-:W-:Y:S02]  /*01a0*/  SHF.L.U32 R13, R19.reuse, R6.reuse, RZ ;  /* 0x00000006130d7219 */ /* 0x0c0fe400000006ff */
[C---:B------:R-:W-:Y:S02]  /*01b0*/  SHF.L.U32 R14, R19.reuse, R11, RZ ;  /* 0x0000000b130e7219 */ /* 0x040fe400000006ff */
[----:B------:R-:W-:Y:S02]  /*01c0*/  LOP3.LUT R4, R4, R15, RZ, 0xfc, !PT ;  /* 0x0000000f04047212 */ /* 0x000fe400078efcff */
[C---:B------:R-:W-:Y:S02]  /*01d0*/  SHF.L.U64.HI R16, R19.reuse, R6, RZ ;  /* 0x0000000613107219 */ /* 0x040fe400000102ff */
[C---:B------:R-:W-:Y:S02]  /*01e0*/  SHF.L.U32 R6, R19.reuse, R2, RZ ;  /* 0x0000000213067219 */ /* 0x040fe400000006ff */
[----:B------:R-:W-:-:S02]  /*01f0*/  SHF.L.U32 R15, R19, R8, RZ ;  /* 0x00000008130f7219 */ /* 0x000fc400000006ff */
[----:B------:R-:W-:Y:S02]  /*0200*/  LOP3.LUT R14, R14, R13, RZ, 0xfc, !PT ;  /* 0x0000000d0e0e7212 */ /* 0x000fe400078efcff */
[C---:B------:R-:W-:Y:S02]  /*0210*/  SHF.L.U64.HI R13, R19.reuse, R11, RZ ;  /* 0x0000000b130d7219 */ /* 0x040fe400000102ff */
[C---:B------:R-:W-:Y:S02]  /*0220*/  SHF.L.U64.HI R17, R19.reuse, R7, RZ ;  /* 0x0000000713117219 */ /* 0x040fe400000102ff */
[C---:B------:R-:W-:Y:S02]  /*0230*/  SHF.L.U64.HI R11, R19.reuse, R10, RZ ;  /* 0x0000000a130b7219 */ /* 0x040fe400000102ff */
[C---:B------:R-:W-:Y:S02]  /*0240*/  SHF.L.U64.HI R8, R19.reuse, R8, RZ ;  /* 0x0000000813087219 */ /* 0x040fe400000102ff */
[----:B------:R-:W-:-:S02]  /*0250*/  SHF.L.U64.HI R7, R19, R2, RZ ;  /* 0x0000000213077219 */ /* 0x000fc400000102ff */
[C---:B------:R-:W-:Y:S02]  /*0260*/  SHF.L.U64.HI R12, R19.reuse, R12, RZ ;  /* 0x0000000c130c7219 */ /* 0x040fe400000102ff */
[----:B------:R-:W-:Y:S02]  /*0270*/  SHF.L.U64.HI R10, R19, R9, RZ ;  /* 0x00000009130a7219 */ /* 0x000fe400000102ff */
[----:B------:R-:W-:Y:S02]  /*0280*/  LOP3.LUT R15, R15, R6, RZ, 0xfc, !PT ;  /* 0x000000060f0f7212 */ /* 0x000fe400078efcff */
[----:B------:R-:W-:Y:S02]  /*0290*/  LOP3.LUT R8, R8, R7, RZ, 0xfc, !PT ;  /* 0x0000000708087212 */ /* 0x000fe400078efcff */
[----:B------:R-:W-:Y:S02]  /*02a0*/  LOP3.LUT R12, R12, R17, RZ, 0xfc, !PT ;  /* 0x000000110c0c7212 */ /* 0x000fe400078efcff */
[----:B------:R-:W-:-:S02]  /*02b0*/  LOP3.LUT R11, R11, R10, RZ, 0xfc, !PT ;  /* 0x0000000a0b0b7212 */ /* 0x000fc400078efcff */
[CCC-:B------:R-:W-:Y:S02]  /*02c0*/  IADD3 R7, P0, P1, R4.reuse, R15.reuse, R5.reuse ;  /* 0x0000000f04077210 */ /* 0x1c0fe4000791e005 */
[----:B------:R-:W-:Y:S02]  /*02d0*/  LOP3.LUT R15, R4, R15, R5, 0xfe, !PT ;  /* 0x0000000f040f7212 */ /* 0x000fe400078efe05 */
[C-C-:B------:R-:W-:Y:S02]  /*02e0*/  IADD3.X R4, PT, PT, R12.reuse, R8, R11.reuse, P0, P1 ;  /* 0x000000080c047210 */ /* 0x140fe400007e240b */
[----:B------:R-:W-:Y:S02]  /*02f0*/  LOP3.LUT R13, R13, R16, RZ, 0xfc, !PT ;  /* 0x000000100d0d7212 */ /* 0x000fe400078efcff */
[----:B------:R-:W-:Y:S02]  /*0300*/  IADD3 R5, P0, PT, R7, R14, RZ ;  /* 0x0000000e07057210 */ /* 0x000fe40007f1e0ff */
[----:B------:R-:W-:-:S02]  /*0310*/  LOP3.LUT R6, R12, R8, R11, 0xfe, !PT ;  /* 0x000000080c067212 */ /* 0x000fc400078efe0b */
[----:B------:R-:W-:Y:S01]  /*0320*/  LOP3.LUT R14, R15, R14, RZ, 0xfc, !PT ;  /* 0x0000000e0f0e7212 */ /* 0x000fe200078efcff */
[----:B------:R-:W-:Y:S01]  /*0330*/  IMAD.X R7, R4, 0x1, R13, P0 ;  /* 0x0000000104077824 */ /* 0x000fe200000e060d */
[----:B------:R-:W-:Y:S02]  /*0340*/  LOP3.LUT R15, R6, R13, RZ, 0xfc, !PT ;  /* 0x0000000d060f7212 */ /* 0x000fe400078efcff */
[----:B------:R-:W-:-:S04]  /*0350*/  ISETP.NE.U32.AND P0, PT, R14, R5, PT ;  /* 0x000000050e00720c */ /* 0x000fc80003f05070 */
[----:B------:R-:W-:-:S13]  /*0360*/  ISETP.NE.AND.EX P0, PT, R15, R7, PT, P0 ;  /* 0x000000070f00720c */ /* 0x000fda0003f05300 */
[----:B------:R-:W-:Y:S05]  /*0370*/  @P0 EXIT ;  /* 0x000000000000094d */ /* 0x000fea0003800000 */
[----:B------:R-:W-:Y:S02]  /*0380*/  LOP3.LUT R5, RZ, R14, RZ, 0x33, !PT ;  /* 0x0000000eff057212 */ /* 0x000fe400078e33ff */
[--C-:B------:R-:W-:Y:S02]  /*0390*/  SHF.R.S32.HI R7, RZ, 0x6, R15.reuse ;  /* 0x00000006ff077819 */ /* 0x100fe4000001140f */
[----:B------:R-:W-:-:S04]  /*03a0*/  SHF.R.S64 R5, R5, 0x6, R15 ;  /* 0x0000000605057819 */ /* 0x000fc8000000100f */
[----:B------:R-:W-:Y:S02]  /*03b0*/  LOP3.LUT R4, R5, R14, RZ, 0x30, !PT ;  /* 0x0000000e05047212 */ /* 0x000fe400078e30ff */
[----:B------:R-:W-:Y:S02]  /*03c0*/  LOP3.LUT R5, R7, R15, RZ, 0xc0, !PT ;  /* 0x0000000f07057212 */ /* 0x000fe400078ec0ff */
[----:B------:R-:W-:-:S04]  /*03d0*/  ISETP.NE.U32.AND P0, PT, R4, RZ, PT ;  /* 0x000000ff0400720c */ /* 0x000fc80003f05070 */
[----:B------:R-:W-:-:S13]  /*03e0*/  ISETP.NE.AND.EX P0, PT, R5, RZ, PT, P0 ;  /* 0x000000ff0500720c */ /* 0x000fda0003f05300 */
[----:B------:R-:W-:Y:S05]  /*03f0*/  @!P0 EXIT ;  /* 0x000000000000894d */ /* 0x000fea0003800000 */
[----:B------:R-:W0:Y:S01]  /*0400*/  S2UR UR6, SR_CgaCtaId ;  /* 0x00000000000679c3 */ /* 0x000e220000008800 */
[----:B------:R-:W-:Y:S01]  /*0410*/  UMOV UR4, 0x400 ;  /* 0x0000040000047882 */ /* 0x000fe20000000000 */
[----:B------:R-:W-:Y:S01]  /*0420*/  IMAD.MOV.U32 R6, RZ, RZ, 0x5 ;  /* 0x00000005ff067424 */ /* 0x000fe200078e00ff */
[----:B------:R-:W-:Y:S01]  /*0430*/  UIADD3 UR5, UPT, UPT, UR4, 0x1000, URZ ;  /* 0x0000100004057890 */ /* 0x000fe2000fffe0ff */
[----:B------:R-:W-:Y:S01]  /*0440*/  IMAD.MOV.U32 R7, RZ, RZ, 0x0 ;  /* 0x00000000ff077424 */ /* 0x000fe200078e00ff */
[----:B------:R-:W-:Y:S01]  /*0450*/  BSSY.RECONVERGENT B0, `(.L_x_0) ;  /* 0x0000037000007945 */ /* 0x000fe20003800200 */
[----:B------:R-:W-:Y:S01]  /*0460*/  CS2R R16, SRZ ;  /* 0x0000000000107805 */ /* 0x000fe2000001ff00 */
[----:B------:R-:W-:Y:S01]  /*0470*/  IMAD.MOV.U32 R8, RZ, RZ, 0x2 ;  /* 0x00000002ff087424 */ /* 0x000fe200078e00ff */
[----:B0-----:R-:W-:Y:S02]  /*0480*/  ULEA UR4, UR6, UR4, 0x18 ;  /* 0x0000000406047291 */ /* 0x001fe4000f8ec0ff */
[----:B------:R-:W-:-:S04]  /*0490*/  ULEA UR5, UR6, UR5, 0x18 ;  /* 0x0000000506057291 */ /* 0x000fc8000f8ec0ff */
[C---:B------:R-:W-:Y:S02]  /*04a0*/  LEA R11, R3.reuse, UR4, 0x8 ;  /* 0x00000004030b7c11 */ /* 0x040fe4000f8e40ff */
[----:B------:R-:W-:-:S03]  /*04b0*/  LEA R13, R3, UR5, 0x7 ;  /* 0x00000005030d7c11 */ /* 0x000fc6000f8e38ff */
[----:B------:R0:W-:Y:S02]  /*04c0*/  STS.128 [R11], R4 ;  /* 0x000000040b007388 */ /* 0x0001e40000000c00 */
[----:B------:R-:W1:Y:S02]  /*04d0*/  LDCU.64 UR4, c[0x0][0x358] ;  /* 0x00006b00ff0477ac */ /* 0x000e640008000a00 */
[----:B------:R0:W-:Y:S02]  /*04e0*/  STS.64 [R13+0x20], R14 ;  /* 0x0000200e0d007388 */ /* 0x0001e40000000a00 */
.L_x_3:
[C---:B------:R-:W-:Y:S01]  /*04f0*/  IMAD R27, R8.reuse, 0x8, R11 ;  /* 0x00000008081b7824 */ /* 0x040fe200078e020b */
[----:B------:R-:W-:Y:S01]  /*0500*/  BSSY.RECONVERGENT B1, `(.L_x_1) ;  /* 0x0000029000017945 */ /* 0x000fe20003800200 */
[----:B------:R-:W-:-:S03]  /*0510*/  VIADD R12, R8, 0xfffffffe ;  /* 0xfffffffe080c7836 */ /* 0x000fc60000000000 */
[----:B0-----:R-:W0:Y:S02]  /*0520*/  LDS.128 R4, [R27+-0x10] ;  /* 0xfffff0001b047984 */ /* 0x001e240000000c00 */
[----:B0-----:R-:W-:Y:S01]  /*0530*/  IADD3 R15, P0, PT, RZ, -R4, RZ ;  /* 0x80000004ff0f7210 */ /* 0x001fe20007f1e0ff */
[C---:B------:R-:W-:Y:S01]  /*0540*/  IMAD R19, R6.reuse, 0x8, R13 ;  /* 0x0000000806137824 */ /* 0x040fe200078e020d */
[----:B------:R-:W-:Y:S02]  /*0550*/  IADD3 R10, P2, PT, R6, 0x1, RZ ;  /* 0x00000001060a7810 */ /* 0x000fe40007f5e0ff */
[C---:B------:R-:W-:Y:S01]  /*0560*/  LOP3.LUT R23, R4.reuse, R15, RZ, 0xc0, !PT ;  /* 0x0000000f04177212 */ /* 0x040fe200078ec0ff */
[----:B------:R-:W-:Y:S02]  /*0570*/  IMAD.X R15, RZ, RZ, ~R5, P0 ;  /* 0x000000ffff0f7224 */ /* 0x000fe400000e0e05 */
[----:B------:R-:W-:Y:S01]  /*0580*/  IMAD.X R7, RZ, RZ, R7, P2 ;  /* 0x000000ffff077224 */ /* 0x000fe200010e0607 */
[----:B------:R-:W-:-:S02]  /*0590*/  ISETP.NE.U32.AND P0, PT, R4, R23, PT ;  /* 0x000000170400720c */ /* 0x000fc40003f05070 */
[----:B------:R-:W-:Y:S02]  /*05a0*/  LOP3.LUT R29, R5, R15, RZ, 0xc0, !PT ;  /* 0x0000000f051d7212 */ /* 0x000fe400078ec0ff */
[-C--:B------:R-:W-:Y:S02]  /*05b0*/  SHF.L.U32 R15, R23, R10.reuse, RZ ;  /* 0x0000000a170f7219 */ /* 0x080fe400000006ff */
[----:B------:R-:W-:Y:S02]  /*05c0*/  ISETP.NE.AND.EX P0, PT, R5, R29, PT, P0 ;  /* 0x0000001d0500720c */ /* 0x000fe40003f05300 */
[----:B------:R-:W-:-:S11]  /*05d0*/  SHF.L.U64.HI R25, R23, R10, R29 ;  /* 0x0000000a17197219 */ /* 0x000fd6000001021d */
[----:B------:R-:W-:Y:S01]  /*05e0*/  @P0 LOP3.LUT R20, R23, R4, RZ, 0x3c, !PT ;  /* 0x0000000417140212 */ /* 0x000fe200078e3cff */
[----:B------:R-:W-:Y:S01]  /*05f0*/  @P0 IMAD.MOV.U32 R12, RZ, RZ, R8 ;  /* 0x000000ffff0c0224 */ /* 0x000fe200078e0008 */
[----:B------:R-:W-:-:S03]  /*0600*/  @P0 LOP3.LUT R21, R29, R5, RZ, 0x3c, !PT ;  /* 0x000000051d150212 */ /* 0x000fc600078e3cff */
[----:B------:R-:W-:Y:S02]  /*0610*/  IMAD.MOV.U32 R8, RZ, RZ, R12 ;  /* 0x000000ffff087224 */ /* 0x000fe400078e000c */
[----:B------:R-:W-:Y:S04]  /*0620*/  @P0 STS.64 [R27+-0x10], R20 ;  /* 0xfffff0141b000388 */ /* 0x000fe80000000a00 */
[----:B------:R-:W0:Y:S02]  /*0630*/  LDS.64 R4, [R19+-0x8] ;  /* 0xfffff80013047984 */ /* 0x000e240000000a00 */
[----:B0-----:R-:W-:Y:S01]  /*0640*/  LOP3.LUT R14, R23, R15, R4, 0xfe, !PT ;  /* 0x0000000f170e7212 */ /* 0x001fe200078efe04 */
[----:B------:R-:W-:Y:S01]  /*0650*/  VIADD R23, R6, 0x2 ;  /* 0x0000000206177836 */ /* 0x000fe20000000000 */
[----:B------:R-:W-:-:S02]  /*0660*/  LOP3.LUT R15, R29, R25, R5, 0xfe, !PT ;  /* 0x000000191d0f7212 */ /* 0x000fc400078efe05 */
[----:B------:R-:W-:-:S04]  /*0670*/  LOP3.LUT R5, RZ, R14, RZ, 0x33, !PT ;  /* 0x0000000eff057212 */ /* 0x000fc800078e33ff */
[-CC-:B------:R-:W-:Y:S02]  /*0680*/  SHF.R.S64 R5, R5, R23.reuse, R15.reuse ;  /* 0x0000001705057219 */ /* 0x180fe4000000100f */
[----:B------:R-:W-:Y:S02]  /*0690*/  SHF.R.S32.HI R23, RZ, R23, R15 ;  /* 0x00000017ff177219 */ /* 0x000fe4000001140f */
[----:B------:R-:W-:Y:S02]  /*06a0*/  LOP3.LUT R4, R5, R14, RZ, 0x30, !PT ;  /* 0x0000000e05047212 */ /* 0x000fe400078e30ff */
[----:B------:R-:W-:Y:S02]  /*06b0*/  LOP3.LUT R5, R23, R15, RZ, 0xc0, !PT ;  /* 0x0000000f17057212 */ /* 0x000fe400078ec0ff */
[----:B------:R-:W-:-:S04]  /*06c0*/  ISETP.NE.U32.AND P1, PT, R4, RZ, PT ;  /* 0x000000ff0400720c */ /* 0x000fc80003f25070 */
[----:B------:R-:W-:-:S13]  /*06d0*/  ISETP.NE.AND.EX P1, PT, R5, RZ, PT, P1 ;  /* 0x000000ff0500720c */ /* 0x000fda0003f25310 */
[----:B------:R-:W-:Y:S05]  /*06e0*/  @!P1 BRA `(.L_x_2) ;  /* 0x0000000000289947 */ /* 0x000fea0003800000 */
[----:B------:R-:W-:-:S04]  /*06f0*/  ISETP.NE.U32.AND P0, PT, R10, 0x10, PT ;  /* 0x000000100a00780c */ /* 0x000fc80003f05070 */
[----:B------:R-:W-:-:S13]  /*0700*/  ISETP.NE.AND.EX P0, PT, R7, RZ, PT, P0 ;  /* 0x000000ff0700720c */ /* 0x000fda0003f05300 */
[----:B------:R-:W-:Y:S01]  /*0710*/  @P0 IMAD R21, R12, 0x8, R11 ;  /* 0x000000080c150824 */ /* 0x000fe200078e020b */
[----:B------:R-:W-:Y:S01]  /*0720*/  @!P0 IADD3 R16, P1, PT, R16, 0x1, RZ ;  /* 0x0000000110108810 */ /* 0x000fe20007f3e0ff */
[----:B------:R-:W-:Y:S02]  /*0730*/  @P0 IMAD.MOV.U32 R6, RZ, RZ, R10 ;  /* 0x000000ffff060224 */ /* 0x000fe400078e000a */
[----:B------:R-:W-:Y:S02]  /*0740*/  @!P0 IMAD.MOV.U32 R8, RZ, RZ, R12 ;  /* 0x000000ffff088224 */ /* 0x000fe400078e000c */
[----:B------:R-:W-:Y:S01]  /*0750*/  @P0 VIADD R8, R12, 0x2 ;  /* 0x000000020c080836 */ /* 0x000fe20000000000 */
[----:B------:R0:W-:Y:S01]  /*0760*/  @P0 STS.128 [R21], R4 ;  /* 0x0000000415000388 */ /* 0x0001e20000000c00 */
[----:B------:R-:W-:-:S03]  /*0770*/  @!P0 IMAD.X R17, RZ, RZ, R17, P1 ;  /* 0x000000ffff118224 */ /* 0x000fc600008e0611 */
[----:B------:R0:W-:Y:S04]  /*0780*/  @P0 STS.64 [R19], R14 ;  /* 0x0000000e13000388 */ /* 0x0001e80000000a00 */
.L_x_2:
[----:B-1----:R-:W-:Y:S05]  /*0790*/  BSYNC.RECONVERGENT B1 ;  /* 0x0000000000017941 */ /* 0x002fea0003800200 */
.L_x_1:
[----:B------:R-:W-:-:S13]  /*07a0*/  ISETP.NE.AND P0, PT, R8, RZ, PT ;  /* 0x000000ff0800720c */ /* 0x000fda0003f05270 */
[----:B------:R-:W-:Y:S05]  /*07b0*/  @P0 BRA `(.L_x_3) ;  /* 0xfffffffc004c0947 */ /* 0x000fea000383ffff */
[----:B------:R-:W-:Y:S05]  /*07c0*/  BSYNC.RECONVERGENT B0 ;  /* 0x0000000000007941 */ /* 0x000fea0003800200 */
.L_x_0:
[----:B0-----:R-:W0:Y:S01]  /*07d0*/  LDC.64 R4, c[0x0][0x380] ;  /* 0x0000e000ff047b82 */ /* 0x001e220000000a00 */
[----:B------:R-:W-:-:S04]  /*07e0*/  IMAD R9, R2, 0x20, R9 ;  /* 0x0000002002097824 */ /* 0x000fc800078e0209 */
[----:B------:R-:W-:-:S04]  /*07f0*/  IMAD R0, R9, 0x1e, R0 ;  /* 0x0000001e09007824 */ /* 0x000fc800078e0200 */
[----:B------:R-:W-:-:S04]  /*0800*/  IMAD R3, R0, 0x10, R3 ;  /* 0x0000001000037824 */ /* 0x000fc800078e0203 */
[----:B0-----:R-:W-:-:S05]  /*0810*/  IMAD.WIDE.U32 R2, R3, 0x8, R4 ;  /* 0x0000000803027825 */ /* 0x001fca00078e0004 */
[----:B------:R-:W-:Y:S01]  /*0820*/  STG.E.64 desc[UR4][R2.64], R16 ;  /* 0x0000001002007986 */ /* 0x000fe2000c101b04 */
[----:B------:R-:W-:Y:S05]  /*0830*/  EXIT ;  /* 0x000000000000794d */ /* 0x000fea0003800000 */
.L_x_4:
[----:B------:R-:W-:-:S00]  /*0840*/  BRA `(.L_x_4) ;  /* 0xfffffffc00fc7947 */ /* 0x000fc0000383ffff */
[----:B------:R-:W-:-:S00]  /*0850*/  NOP ;  /* 0x0000000000007918 */ /* 0x000fc00000000000 */
        /* <DEDUP_REMOVED lines=10> */
.L_x_5:


//--------------------- .nv.shared._Z3dfsPl       --------------------------
	.section	.nv.shared._Z3dfsPl,"aw",@nobits
	.sectionflags	@""
	.align	8
.nv.shared._Z3dfsPl:
	.zero		7168


//--------------------- .nv.shared.reserved.0     --------------------------
	.section	.nv.shared.reserved.0,"aw",@nobits
	.weak		__nv_reservedSMEM_offset_0_alias
	.size		__nv_reservedSMEM_offset_0_alias, 0, 64
	.other		__nv_reservedSMEM_offset_0_alias,@"STO_CUDA_RESERVED_SHARED STV_DEFAULT"
__nv_reservedSMEM_offset_0_alias:
	.zero		0
	.zero		64


//--------------------- .nv.constant0._Z3dfsPl    --------------------------
	.section	.nv.constant0._Z3dfsPl,"a",@progbits
	.sectionflags	@""
	.align	4
.nv.constant0._Z3dfsPl:
	.zero		904


//--------------------- SYMBOLS --------------------------

	.type		.nv.reservedSmem.offset0,@object
	.size		.nv.reservedSmem.offset0,0x4
	.type		.nv.reservedSmem.cap,@object
	.size		.nv.reservedSmem.cap,0x4
